//
// Generated by NVIDIA NVVM Compiler
//
// Compiler Build ID: CL-36424714
// Cuda compilation tools, release 13.0, V13.0.88
// Based on NVVM 20.0.0
//

.version 9.0
.target sm_100
.address_size 64

	// .globl	_Z7mul_addPfPKfS1_S1_

.visible .entry _Z7mul_addPfPKfS1_S1_(
	.param .u64 .ptr .align 1 _Z7mul_addPfPKfS1_S1__param_0,
	.param .u64 .ptr .align 1 _Z7mul_addPfPKfS1_S1__param_1,
	.param .u64 .ptr .align 1 _Z7mul_addPfPKfS1_S1__param_2,
	.param .u64 .ptr .align 1 _Z7mul_addPfPKfS1_S1__param_3
)
{
	.reg .b32 	%r<2>;
	.reg .b32 	%f<5>;
	.reg .b64 	%rd<14>;

	ld.param.u64 	%rd1, [_Z7mul_addPfPKfS1_S1__param_0];
	ld.param.u64 	%rd2, [_Z7mul_addPfPKfS1_S1__param_1];
	ld.param.u64 	%rd3, [_Z7mul_addPfPKfS1_S1__param_2];
	ld.param.u64 	%rd4, [_Z7mul_addPfPKfS1_S1__param_3];
	cvta.to.global.u64 	%rd5, %rd1;
	cvta.to.global.u64 	%rd6, %rd4;
	cvta.to.global.u64 	%rd7, %rd3;
	cvta.to.global.u64 	%rd8, %rd2;
	mov.u32 	%r1, %tid.x;
	mul.wide.u32 	%rd9, %r1, 4;
	add.s64 	%rd10, %rd8, %rd9;
	ld.global.f32 	%f1, [%rd10];
	add.s64 	%rd11, %rd7, %rd9;
	ld.global.f32 	%f2, [%rd11];
	add.s64 	%rd12, %rd6, %rd9;
	ld.global.f32 	%f3, [%rd12];
	fma.rn.f32 	%f4, %f1, %f2, %f3;
	add.s64 	%rd13, %rd5, %rd9;
	st.global.f32 	[%rd13], %f4;
	ret;

}


// ===== COMPILED SASS (sm_100) =====

	.target	sm_100

	.elftype	@"ET_EXEC"


//--------------------- .note.nv.tkinfo           --------------------------
	.section	.note.nv.tkinfo,"",@"SHT_NOTE"
	.sectionflags	@"SHF_NOTE_NV_TKINFO"
	.tkinfo
        /*0018*/ 	.word	0x00000002
        /*0030*/ 	.string	""
        /*0030*/ 	.string	"ptxas"
        /*0030*/ 	.string	"Cuda compilation tools, release 13.0, V13.0.88"
        /*0030*/ 	.string	"Build cuda_13.0.r13.0/compiler.36424714_0"
        /*0030*/ 	.string	"-arch sm_100 -m 64 "



//--------------------- .note.nv.cuinfo           --------------------------
	.section	.note.nv.cuinfo,"",@"SHT_NOTE"
	.sectionflags	@"SHF_NOTE_NV_CUINFO"
        /*0018*/ 	.short	0x0002
        /*001a*/ 	.short	0x0064
        /*001c*/ 	.short	0x0082
	.zero		2


//--------------------- .nv.info                  --------------------------
	.section	.nv.info,"",@"SHT_CUDA_INFO"
	.align	4


	//----- nvinfo : EIATTR_REGCOUNT
	.align		4
        /*0000*/ 	.byte	0x04, 0x2f
        /*0002*/ 	.short	(.L_1 - .L_0)
	.align		4
.L_0:
        /*0004*/ 	.word	index@(_Z7mul_addPfPKfS1_S1_)
        /*0008*/ 	.word	0x0000000e


	//----- nvinfo : EIATTR_FRAME_SIZE
	.align		4
.L_1:
        /*000c*/ 	.byte	0x04, 0x11
        /*000e*/ 	.short	(.L_3 - .L_2)
	.align		4
.L_2:
        /*0010*/ 	.word	index@(_Z7mul_addPfPKfS1_S1_)
        /*0014*/ 	.word	0x00000000


	//----- nvinfo : EIATTR_MIN_STACK_SIZE
	.align		4
.L_3:
        /*0018*/ 	.byte	0x04, 0x12
        /*001a*/ 	.short	(.L_5 - .L_4)
	.align		4
.L_4:
        /*001c*/ 	.word	index@(_Z7mul_addPfPKfS1_S1_)
        /*0020*/ 	.word	0x00000000
.L_5:


//--------------------- .nv.compat                --------------------------
	.section	.nv.compat,"",@"SHT_CUDA_COMPAT_INFO"
	.align	4
        /*0000*/ 	.byte	0x02, 0x09, 0x00, 0x00, 0x02, 0x02, 0x01, 0x00, 0x02, 0x05, 0x05, 0x00, 0x03, 0x07, 0x01, 0x01
        /*0010*/ 	.byte	0x02, 0x03, 0x00, 0x00, 0x02, 0x06, 0x01, 0x00, 0x04, 0x0b, 0x08, 0x00, 0x09, 0x00, 0x00, 0x00
        /*0020*/ 	.byte	0x00, 0x00, 0x00, 0x00


//--------------------- .nv.info._Z7mul_addPfPKfS1_S1_ --------------------------
	.section	.nv.info._Z7mul_addPfPKfS1_S1_,"",@"SHT_CUDA_INFO"
	.sectionflags	@""
	.align	4


	//----- nvinfo : EIATTR_CUDA_API_VERSION
	.align		4
        /*0000*/ 	.byte	0x04, 0x37
        /*0002*/ 	.short	(.L_7 - .L_6)
.L_6:
        /*0004*/ 	.word	0x00000082


	//----- nvinfo : EIATTR_KPARAM_INFO
	.align		4
.L_7:
        /*0008*/ 	.byte	0x04, 0x17
        /*000a*/ 	.short	(.L_9 - .L_8)
.L_8:
        /*000c*/ 	.word	0x00000000
        /*0010*/ 	.short	0x0003
        /*0012*/ 	.short	0x0018
        /*0014*/ 	.byte	0x00, 0xf5, 0x21, 0x00


	//----- nvinfo : EIATTR_KPARAM_INFO
	.align		4
.L_9:
        /*0018*/ 	.byte	0x04, 0x17
        /*001a*/ 	.short	(.L_11 - .L_10)
.L_10:
        /*001c*/ 	.word	0x00000000
        /*0020*/ 	.short	0x0002
        /*0022*/ 	.short	0x0010
        /*0024*/ 	.byte	0x00, 0xf5, 0x21, 0x00


	//----- nvinfo : EIATTR_KPARAM_INFO
	.align		4
.L_11:
        /*0028*/ 	.byte	0x04, 0x17
        /*002a*/ 	.short	(.L_13 - .L_12)
.L_12:
        /*002c*/ 	.word	0x00000000
        /*0030*/ 	.short	0x0001
        /*0032*/ 	.short	0x0008
        /*0034*/ 	.byte	0x00, 0xf5, 0x21, 0x00


	//----- nvinfo : EIATTR_KPARAM_INFO
	.align		4
.L_13:
        /*0038*/ 	.byte	0x04, 0x17
        /*003a*/ 	.short	(.L_15 - .L_14)
.L_14:
        /*003c*/ 	.word	0x00000000
        /*0040*/ 	.short	0x0000
        /*0042*/ 	.short	0x0000
        /*0044*/ 	.byte	0x00, 0xf5, 0x21, 0x00


	//----- nvinfo : EIATTR_SPARSE_MMA_MASK
	.align		4
.L_15:
        /*0048*/ 	.byte	0x03, 0x50
        /*004a*/ 	.short	0x0000


	//----- nvinfo : EIATTR_MAXREG_COUNT
	.align		4
        /*004c*/ 	.byte	0x03, 0x1b
        /*004e*/ 	.short	0x00ff


	//----- nvinfo : EIATTR_MERCURY_ISA_VERSION
	.align		4
        /*0050*/ 	.byte	0x03, 0x5f
        /*0052*/ 	.short	0x0101


	//----- nvinfo : EIATTR_VRC_CTA_INIT_COUNT
	.align		4
        /*0054*/ 	.byte	0x02, 0x4a
	.zero		1
	.zero		1


	//----- nvinfo : EIATTR_EXIT_INSTR_OFFSETS
	.align		4
        /*0058*/ 	.byte	0x04, 0x1c
        /*005a*/ 	.short	(.L_17 - .L_16)


	//   ....[0]....
.L_16:
        /*005c*/ 	.word	0x00000100


	//----- nvinfo : EIATTR_CBANK_PARAM_SIZE
	.align		4
.L_17:
        /*0060*/ 	.byte	0x03, 0x19
        /*0062*/ 	.short	0x0020


	//----- nvinfo : EIATTR_PARAM_CBANK
	.align		4
        /*0064*/ 	.byte	0x04, 0x0a
        /*0066*/ 	.short	(.L_19 - .L_18)
	.align		4
.L_18:
        /*0068*/ 	.word	index@(.nv.constant0._Z7mul_addPfPKfS1_S1_)
        /*006c*/ 	.short	0x0380
        /*006e*/ 	.short	0x0020


	//----- nvinfo : EIATTR_SW_WAR
	.align		4
.L_19:
        /*0070*/ 	.byte	0x04, 0x36
        /*0072*/ 	.short	(.L_21 - .L_20)
.L_20:
        /*0074*/ 	.word	0x00000008
.L_21:


//--------------------- .nv.callgraph             --------------------------
	.section	.nv.callgraph,"",@"SHT_CUDA_CALLGRAPH"
	.align	4
	.sectionentsize	8
	.align		4
        /*0000*/ 	.word	0x00000000
	.align		4
        /*0004*/ 	.word	0xffffffff
	.align		4
        /*0008*/ 	.word	0x00000000
	.align		4
        /*000c*/ 	.word	0xfffffffe
	.align		4
        /*0010*/ 	.word	0x00000000
	.align		4
        /*0014*/ 	.word	0xfffffffd
	.align		4
        /*0018*/ 	.word	0x00000000
	.align		4
        /*001c*/ 	.word	0xfffffffc


//--------------------- .text._Z7mul_addPfPKfS1_S1_ --------------------------
	.section	.text._Z7mul_addPfPKfS1_S1_,"ax",@progbits
	.align	128
        .global         _Z7mul_addPfPKfS1_S1_
        .type           _Z7mul_addPfPKfS1_S1_,@function
        .size           _Z7mul_addPfPKfS1_S1_,(.L_x_1 - _Z7mul_addPfPKfS1_S1_)
        .other          _Z7mul_addPfPKfS1_S1_,@"STO_CUDA_ENTRY STV_DEFAULT"
_Z7mul_addPfPKfS1_S1_:
.text._Z7mul_addPfPKfS1_S1_:
[----:B------:R-:W-:Y:S01]  /*0000*/  LDC R1, c[0x0][0x37c] ;  /* 0x0000df00ff017b82 */ /* 0x000fe20000000800 */
[----:B------:R-:W0:Y:S07]  /*0010*/  S2R R11, SR_TID.X ;  /* 0x00000000000b7919 */ /* 0x000e2e0000002100 */
[----:B------:R-:W0:Y:S01]  /*0020*/  LDC.64 R2, c[0x0][0x388] ;  /* 0x0000e200ff027b82 */ /* 0x000e220000000a00 */
[----:B------:R-:W1:Y:S07]  /*0030*/  LDCU.64 UR4, c[0x0][0x358] ;  /* 0x00006b00ff0477ac */ /* 0x000e6e0008000a00 */
[----:B------:R-:W2:Y:S08]  /*0040*/  LDC.64 R4, c[0x0][0x390] ;  /* 0x0000e400ff047b82 */ /* 0x000eb00000000a00 */
[----:B------:R-:W3:Y:S08]  /*0050*/  LDC.64 R6, c[0x0][0x398] ;  /* 0x0000e600ff067b82 */ /* 0x000ef00000000a00 */
[----:B------:R-:W4:Y:S01]  /*0060*/  LDC.64 R8, c[0x0][0x380] ;  /* 0x0000e000ff087b82 */ /* 0x000f220000000a00 */
[----:B0-----:R-:W-:-:S04]  /*0070*/  IMAD.WIDE.U32 R2, R11, 0x4, R2 ;  /* 0x000000040b027825 */ /* 0x001fc800078e0002 */
[C---:B--2---:R-:W-:Y:S02]  /*0080*/  IMAD.WIDE.U32 R4, R11.reuse, 0x4, R4 ;  /* 0x000000040b047825 */ /* 0x044fe400078e0004 */
[----:B-1----:R-:W2:Y:S02]  /*0090*/  LDG.E R2, desc[UR4][R2.64] ;  /* 0x0000000402027981 */ /* 0x002ea4000c1e1900 */
[C---:B---3--:R-:W-:Y:S02]  /*00a0*/  IMAD.WIDE.U32 R6, R11.reuse, 0x4, R6 ;  /* 0x000000040b067825 */ /* 0x048fe400078e0006 */
[----:B------:R-:W2:Y:S04]  /*00b0*/  LDG.E R5, desc[UR4][R4.64] ;  /* 0x0000000404057981 */ /* 0x000ea8000c1e1900 */
[----:B------:R-:W2:Y:S01]  /*00c0*/  LDG.E R7, desc[UR4][R6.64] ;  /* 0x0000000406077981 */ /* 0x000ea2000c1e1900 */
[----:B----4-:R-:W-:-:S04]  /*00d0*/  IMAD.WIDE.U32 R8, R11, 0x4, R8 ;  /* 0x000000040b087825 */ /* 0x010fc800078e0008 */
[----:B--2---:R-:W-:-:S05]  /*00e0*/  FFMA R11, R2, R5, R7 ;  /* 0x00000005020b7223 */ /* 0x004fca0000000007 */
[----:B------:R-:W-:Y:S01]  /*00f0*/  STG.E desc[UR4][R8.64], R11 ;  /* 0x0000000b08007986 */ /* 0x000fe2000c101904 */
[----:B------:R-:W-:Y:S05]  /*0100*/  EXIT ;  /* 0x000000000000794d */ /* 0x000fea0003800000 */
.L_x_0:
[----:B------:R-:W-:-:S00]  /*0110*/  BRA `(.L_x_0) ;  /* 0xfffffffc00fc7947 */ /* 0x000fc0000383ffff */
[----:B------:R-:W-:-:S00]  /*0120*/  NOP ;  /* 0x0000000000007918 */ /* 0x000fc00000000000 */
        /* <DEDUP_REMOVED lines=13> */
.L_x_1:


//--------------------- .nv.shared.reserved.0     --------------------------
	.section	.nv.shared.reserved.0,"aw",@nobits
	.weak		__nv_reservedSMEM_offset_0_alias
	.size		__nv_reservedSMEM_offset_0_alias, 0, 64
	.other		__nv_reservedSMEM_offset_0_alias,@"STO_CUDA_RESERVED_SHARED STV_DEFAULT"
__nv_reservedSMEM_offset_0_alias:
	.zero		0
	.zero		64


//--------------------- .nv.constant0._Z7mul_addPfPKfS1_S1_ --------------------------
	.section	.nv.constant0._Z7mul_addPfPKfS1_S1_,"a",@progbits
	.sectionflags	@""
	.align	4
.nv.constant0._Z7mul_addPfPKfS1_S1_:
	.zero		928


//--------------------- SYMBOLS --------------------------

	.type		.nv.reservedSmem.offset0,@object
	.size		.nv.reservedSmem.offset0,0x4
